//
// Generated by NVIDIA NVVM Compiler
//
// Compiler Build ID: CL-36424714
// Cuda compilation tools, release 13.0, V13.0.88
// Based on NVVM 20.0.0
//

.version 9.0
.target sm_100
.address_size 64

	// .globl	_Z3mulPiS_S_i

.visible .entry _Z3mulPiS_S_i(
	.param .u64 .ptr .align 1 _Z3mulPiS_S_i_param_0,
	.param .u64 .ptr .align 1 _Z3mulPiS_S_i_param_1,
	.param .u64 .ptr .align 1 _Z3mulPiS_S_i_param_2,
	.param .u32 _Z3mulPiS_S_i_param_3
)
{
	.reg .pred 	%p<10>;
	.reg .b32 	%r<105>;
	.reg .b64 	%rd<67>;

	ld.param.u64 	%rd14, [_Z3mulPiS_S_i_param_0];
	ld.param.u64 	%rd15, [_Z3mulPiS_S_i_param_1];
	ld.param.u32 	%r30, [_Z3mulPiS_S_i_param_3];
	cvta.to.global.u64 	%rd1, %rd15;
	cvta.to.global.u64 	%rd2, %rd14;
	mov.u32 	%r31, %ctaid.y;
	mov.u32 	%r32, %ntid.y;
	mov.u32 	%r33, %tid.y;
	mad.lo.s32 	%r1, %r31, %r32, %r33;
	mov.u32 	%r34, %ctaid.x;
	mov.u32 	%r35, %ntid.x;
	mov.u32 	%r36, %tid.x;
	mad.lo.s32 	%r2, %r34, %r35, %r36;
	max.s32 	%r37, %r1, %r2;
	setp.ge.s32 	%p1, %r37, %r30;
	@%p1 bra 	$L__BB0_13;
	mul.lo.s32 	%r3, %r30, %r1;
	and.b32  	%r4, %r30, 7;
	setp.lt.u32 	%p2, %r30, 8;
	mov.b32 	%r99, 0;
	mov.u32 	%r104, %r99;
	@%p2 bra 	$L__BB0_4;
	and.b32  	%r99, %r30, 2147483640;
	neg.s32 	%r93, %r99;
	mul.wide.s32 	%rd16, %r30, 4;
	add.s64 	%rd3, %rd1, %rd16;
	shl.b32 	%r7, %r30, 3;
	mul.wide.s32 	%rd17, %r30, 8;
	add.s64 	%rd4, %rd1, %rd17;
	mul.wide.s32 	%rd18, %r30, 12;
	add.s64 	%rd5, %rd1, %rd18;
	mul.wide.s32 	%rd19, %r30, 16;
	add.s64 	%rd6, %rd1, %rd19;
	mul.wide.s32 	%rd20, %r30, 20;
	add.s64 	%rd7, %rd1, %rd20;
	mul.wide.s32 	%rd21, %r30, 24;
	add.s64 	%rd8, %rd1, %rd21;
	mul.wide.s32 	%rd22, %r30, 28;
	add.s64 	%rd9, %rd1, %rd22;
	mul.wide.u32 	%rd23, %r3, 4;
	add.s64 	%rd24, %rd23, %rd2;
	add.s64 	%rd66, %rd24, 16;
	mov.b32 	%r104, 0;
	mov.u32 	%r92, %r2;
$L__BB0_3:
	.pragma "nounroll";
	mul.wide.s32 	%rd25, %r92, 4;
	add.s64 	%rd26, %rd3, %rd25;
	add.s64 	%rd27, %rd4, %rd25;
	add.s64 	%rd28, %rd5, %rd25;
	add.s64 	%rd29, %rd6, %rd25;
	add.s64 	%rd30, %rd7, %rd25;
	add.s64 	%rd31, %rd8, %rd25;
	add.s64 	%rd32, %rd9, %rd25;
	add.s64 	%rd33, %rd1, %rd25;
	ld.global.u32 	%r41, [%rd66+-16];
	ld.global.u32 	%r42, [%rd33];
	mad.lo.s32 	%r43, %r42, %r41, %r104;
	ld.global.u32 	%r44, [%rd66+-12];
	ld.global.u32 	%r45, [%rd26];
	mad.lo.s32 	%r46, %r45, %r44, %r43;
	ld.global.u32 	%r47, [%rd66+-8];
	ld.global.u32 	%r48, [%rd27];
	mad.lo.s32 	%r49, %r48, %r47, %r46;
	ld.global.u32 	%r50, [%rd66+-4];
	ld.global.u32 	%r51, [%rd28];
	mad.lo.s32 	%r52, %r51, %r50, %r49;
	ld.global.u32 	%r53, [%rd66];
	ld.global.u32 	%r54, [%rd29];
	mad.lo.s32 	%r55, %r54, %r53, %r52;
	ld.global.u32 	%r56, [%rd66+4];
	ld.global.u32 	%r57, [%rd30];
	mad.lo.s32 	%r58, %r57, %r56, %r55;
	ld.global.u32 	%r59, [%rd66+8];
	ld.global.u32 	%r60, [%rd31];
	mad.lo.s32 	%r61, %r60, %r59, %r58;
	ld.global.u32 	%r62, [%rd66+12];
	ld.global.u32 	%r63, [%rd32];
	mad.lo.s32 	%r104, %r63, %r62, %r61;
	add.s32 	%r93, %r93, 8;
	add.s32 	%r92, %r92, %r7;
	add.s64 	%rd66, %rd66, 32;
	setp.ne.s32 	%p3, %r93, 0;
	@%p3 bra 	$L__BB0_3;
$L__BB0_4:
	setp.eq.s32 	%p4, %r4, 0;
	@%p4 bra 	$L__BB0_12;
	and.b32  	%r17, %r30, 3;
	setp.lt.u32 	%p5, %r4, 4;
	@%p5 bra 	$L__BB0_7;
	add.s32 	%r65, %r99, %r3;
	mul.wide.u32 	%rd34, %r65, 4;
	add.s64 	%rd35, %rd2, %rd34;
	ld.global.u32 	%r66, [%rd35];
	mad.lo.s32 	%r67, %r99, %r30, %r2;
	mul.wide.s32 	%rd36, %r67, 4;
	add.s64 	%rd37, %rd1, %rd36;
	ld.global.u32 	%r68, [%rd37];
	mad.lo.s32 	%r69, %r68, %r66, %r104;
	cvt.u64.u32 	%rd38, %r3;
	cvt.u64.u32 	%rd39, %r99;
	add.s64 	%rd40, %rd39, %rd38;
	shl.b64 	%rd41, %rd40, 2;
	add.s64 	%rd42, %rd2, %rd41;
	ld.global.u32 	%r70, [%rd42+4];
	mul.wide.s32 	%rd43, %r30, 4;
	add.s64 	%rd44, %rd37, %rd43;
	ld.global.u32 	%r71, [%rd44];
	mad.lo.s32 	%r72, %r71, %r70, %r69;
	ld.global.u32 	%r73, [%rd42+8];
	add.s64 	%rd45, %rd44, %rd43;
	ld.global.u32 	%r74, [%rd45];
	mad.lo.s32 	%r75, %r74, %r73, %r72;
	ld.global.u32 	%r76, [%rd42+12];
	add.s64 	%rd46, %rd45, %rd43;
	ld.global.u32 	%r77, [%rd46];
	mad.lo.s32 	%r104, %r77, %r76, %r75;
	add.s32 	%r99, %r99, 4;
$L__BB0_7:
	setp.eq.s32 	%p6, %r17, 0;
	@%p6 bra 	$L__BB0_12;
	setp.eq.s32 	%p7, %r17, 1;
	@%p7 bra 	$L__BB0_10;
	add.s32 	%r79, %r99, %r3;
	mul.wide.u32 	%rd47, %r79, 4;
	add.s64 	%rd48, %rd2, %rd47;
	ld.global.u32 	%r80, [%rd48];
	mad.lo.s32 	%r81, %r99, %r30, %r2;
	mul.wide.s32 	%rd49, %r81, 4;
	add.s64 	%rd50, %rd1, %rd49;
	ld.global.u32 	%r82, [%rd50];
	mad.lo.s32 	%r83, %r82, %r80, %r104;
	cvt.u64.u32 	%rd51, %r3;
	cvt.u64.u32 	%rd52, %r99;
	add.s64 	%rd53, %rd52, %rd51;
	shl.b64 	%rd54, %rd53, 2;
	add.s64 	%rd55, %rd2, %rd54;
	ld.global.u32 	%r84, [%rd55+4];
	mul.wide.s32 	%rd56, %r30, 4;
	add.s64 	%rd57, %rd50, %rd56;
	ld.global.u32 	%r85, [%rd57];
	mad.lo.s32 	%r104, %r85, %r84, %r83;
	add.s32 	%r99, %r99, 2;
$L__BB0_10:
	and.b32  	%r86, %r30, 1;
	setp.eq.b32 	%p8, %r86, 1;
	not.pred 	%p9, %p8;
	@%p9 bra 	$L__BB0_12;
	add.s32 	%r87, %r99, %r3;
	mul.wide.u32 	%rd58, %r87, 4;
	add.s64 	%rd59, %rd2, %rd58;
	ld.global.u32 	%r88, [%rd59];
	mad.lo.s32 	%r89, %r99, %r30, %r2;
	mul.wide.s32 	%rd60, %r89, 4;
	add.s64 	%rd61, %rd1, %rd60;
	ld.global.u32 	%r90, [%rd61];
	mad.lo.s32 	%r104, %r90, %r88, %r104;
$L__BB0_12:
	ld.param.u64 	%rd65, [_Z3mulPiS_S_i_param_2];
	add.s32 	%r91, %r3, %r2;
	cvta.to.global.u64 	%rd62, %rd65;
	mul.wide.s32 	%rd63, %r91, 4;
	add.s64 	%rd64, %rd62, %rd63;
	st.global.u32 	[%rd64], %r104;
$L__BB0_13:
	ret;

}


// ===== COMPILED SASS (sm_100) =====

	.target	sm_100

	.elftype	@"ET_EXEC"


//--------------------- .note.nv.tkinfo           --------------------------
	.section	.note.nv.tkinfo,"",@"SHT_NOTE"
	.sectionflags	@"SHF_NOTE_NV_TKINFO"
	.tkinfo
        /*0018*/ 	.word	0x00000002
        /*0030*/ 	.string	""
        /*0030*/ 	.string	"ptxas"
        /*0030*/ 	.string	"Cuda compilation tools, release 13.0, V13.0.88"
        /*0030*/ 	.string	"Build cuda_13.0.r13.0/compiler.36424714_0"
        /*0030*/ 	.string	"-arch sm_100 -m 64 "



//--------------------- .note.nv.cuinfo           --------------------------
	.section	.note.nv.cuinfo,"",@"SHT_NOTE"
	.sectionflags	@"SHF_NOTE_NV_CUINFO"
        /*0018*/ 	.short	0x0002
        /*001a*/ 	.short	0x0064
        /*001c*/ 	.short	0x0082
	.zero		2


//--------------------- .nv.info                  --------------------------
	.section	.nv.info,"",@"SHT_CUDA_INFO"
	.align	4


	//----- nvinfo : EIATTR_REGCOUNT
	.align		4
        /*0000*/ 	.byte	0x04, 0x2f
        /*0002*/ 	.short	(.L_1 - .L_0)
	.align		4
.L_0:
        /*0004*/ 	.word	index@(_Z3mulPiS_S_i)
        /*0008*/ 	.word	0x0000001e


	//----- nvinfo : EIATTR_FRAME_SIZE
	.align		4
.L_1:
        /*000c*/ 	.byte	0x04, 0x11
        /*000e*/ 	.short	(.L_3 - .L_2)
	.align		4
.L_2:
        /*0010*/ 	.word	index@(_Z3mulPiS_S_i)
        /*0014*/ 	.word	0x00000000


	//----- nvinfo : EIATTR_MIN_STACK_SIZE
	.align		4
.L_3:
        /*0018*/ 	.byte	0x04, 0x12
        /*001a*/ 	.short	(.L_5 - .L_4)
	.align		4
.L_4:
        /*001c*/ 	.word	index@(_Z3mulPiS_S_i)
        /*0020*/ 	.word	0x00000000
.L_5:


//--------------------- .nv.compat                --------------------------
	.section	.nv.compat,"",@"SHT_CUDA_COMPAT_INFO"
	.align	4
        /*0000*/ 	.byte	0x02, 0x09, 0x00, 0x00, 0x02, 0x02, 0x01, 0x00, 0x02, 0x05, 0x05, 0x00, 0x03, 0x07, 0x01, 0x01
        /*0010*/ 	.byte	0x02, 0x03, 0x00, 0x00, 0x02, 0x06, 0x01, 0x00, 0x04, 0x0b, 0x08, 0x00, 0x09, 0x00, 0x00, 0x00
        /*0020*/ 	.byte	0x00, 0x00, 0x00, 0x00


//--------------------- .nv.info._Z3mulPiS_S_i    --------------------------
	.section	.nv.info._Z3mulPiS_S_i,"",@"SHT_CUDA_INFO"
	.sectionflags	@""
	.align	4


	//----- nvinfo : EIATTR_CUDA_API_VERSION
	.align		4
        /*0000*/ 	.byte	0x04, 0x37
        /*0002*/ 	.short	(.L_7 - .L_6)
.L_6:
        /*0004*/ 	.word	0x00000082


	//----- nvinfo : EIATTR_KPARAM_INFO
	.align		4
.L_7:
        /*0008*/ 	.byte	0x04, 0x17
        /*000a*/ 	.short	(.L_9 - .L_8)
.L_8:
        /*000c*/ 	.word	0x00000000
        /*0010*/ 	.short	0x0003
        /*0012*/ 	.short	0x0018
        /*0014*/ 	.byte	0x00, 0xf0, 0x11, 0x00


	//----- nvinfo : EIATTR_KPARAM_INFO
	.align		4
.L_9:
        /*0018*/ 	.byte	0x04, 0x17
        /*001a*/ 	.short	(.L_11 - .L_10)
.L_10:
        /*001c*/ 	.word	0x00000000
        /*0020*/ 	.short	0x0002
        /*0022*/ 	.short	0x0010
        /*0024*/ 	.byte	0x00, 0xf5, 0x21, 0x00


	//----- nvinfo : EIATTR_KPARAM_INFO
	.align		4
.L_11:
        /*0028*/ 	.byte	0x04, 0x17
        /*002a*/ 	.short	(.L_13 - .L_12)
.L_12:
        /*002c*/ 	.word	0x00000000
        /*0030*/ 	.short	0x0001
        /*0032*/ 	.short	0x0008
        /*0034*/ 	.byte	0x00, 0xf5, 0x21, 0x00


	//----- nvinfo : EIATTR_KPARAM_INFO
	.align		4
.L_13:
        /*0038*/ 	.byte	0x04, 0x17
        /*003a*/ 	.short	(.L_15 - .L_14)
.L_14:
        /*003c*/ 	.word	0x00000000
        /*0040*/ 	.short	0x0000
        /*0042*/ 	.short	0x0000
        /*0044*/ 	.byte	0x00, 0xf5, 0x21, 0x00


	//----- nvinfo : EIATTR_SPARSE_MMA_MASK
	.align		4
.L_15:
        /*0048*/ 	.byte	0x03, 0x50
        /*004a*/ 	.short	0x0000


	//----- nvinfo : EIATTR_MAXREG_COUNT
	.align		4
        /*004c*/ 	.byte	0x03, 0x1b
        /*004e*/ 	.short	0x00ff


	//----- nvinfo : EIATTR_MERCURY_ISA_VERSION
	.align		4
        /*0050*/ 	.byte	0x03, 0x5f
        /*0052*/ 	.short	0x0101


	//----- nvinfo : EIATTR_VRC_CTA_INIT_COUNT
	.align		4
        /*0054*/ 	.byte	0x02, 0x4a
	.zero		1
	.zero		1


	//----- nvinfo : EIATTR_EXIT_INSTR_OFFSETS
	.align		4
        /*0058*/ 	.byte	0x04, 0x1c
        /*005a*/ 	.short	(.L_17 - .L_16)


	//   ....[0]....
.L_16:
        /*005c*/ 	.word	0x000000c0


	//   ....[1]....
        /*0060*/ 	.word	0x00000a90


	//----- nvinfo : EIATTR_CBANK_PARAM_SIZE
	.align		4
.L_17:
        /*0064*/ 	.byte	0x03, 0x19
        /*0066*/ 	.short	0x001c


	//----- nvinfo : EIATTR_PARAM_CBANK
	.align		4
        /*0068*/ 	.byte	0x04, 0x0a
        /*006a*/ 	.short	(.L_19 - .L_18)
	.align		4
.L_18:
        /*006c*/ 	.word	index@(.nv.constant0._Z3mulPiS_S_i)
        /*0070*/ 	.short	0x0380
        /*0072*/ 	.short	0x001c


	//----- nvinfo : EIATTR_SW_WAR
	.align		4
.L_19:
        /*0074*/ 	.byte	0x04, 0x36
        /*0076*/ 	.short	(.L_21 - .L_20)
.L_20:
        /*0078*/ 	.word	0x00000008
.L_21:


//--------------------- .nv.callgraph             --------------------------
	.section	.nv.callgraph,"",@"SHT_CUDA_CALLGRAPH"
	.align	4
	.sectionentsize	8
	.align		4
        /*0000*/ 	.word	0x00000000
	.align		4
        /*0004*/ 	.word	0xffffffff
	.align		4
        /*0008*/ 	.word	0x00000000
	.align		4
        /*000c*/ 	.word	0xfffffffe
	.align		4
        /*0010*/ 	.word	0x00000000
	.align		4
        /*0014*/ 	.word	0xfffffffd
	.align		4
        /*0018*/ 	.word	0x00000000
	.align		4
        /*001c*/ 	.word	0xfffffffc


//--------------------- .text._Z3mulPiS_S_i       --------------------------
	.section	.text._Z3mulPiS_S_i,"ax",@progbits
	.align	128
        .global         _Z3mulPiS_S_i
        .type           _Z3mulPiS_S_i,@function
        .size           _Z3mulPiS_S_i,(.L_x_5 - _Z3mulPiS_S_i)
        .other          _Z3mulPiS_S_i,@"STO_CUDA_ENTRY STV_DEFAULT"
_Z3mulPiS_S_i:
.text._Z3mulPiS_S_i:
[----:B------:R-:W-:Y:S01]  /*0000*/  LDC R1, c[0x0][0x37c] ;  /* 0x0000df00ff017b82 */ /* 0x000fe20000000800 */
[----:B------:R-:W0:Y:S07]  /*0010*/  S2R R0, SR_TID.Y ;  /* 0x0000000000007919 */ /* 0x000e2e0000002200 */
[----:B------:R-:W0:Y:S01]  /*0020*/  S2UR UR4, SR_CTAID.Y ;  /* 0x00000000000479c3 */ /* 0x000e220000002600 */
[----:B------:R-:W1:Y:S01]  /*0030*/  LDCU UR20, c[0x0][0x398] ;  /* 0x00007300ff1477ac */ /* 0x000e620008000800 */
[----:B------:R-:W2:Y:S06]  /*0040*/  S2R R3, SR_TID.X ;  /* 0x0000000000037919 */ /* 0x000eac0000002100 */
[----:B------:R-:W0:Y:S08]  /*0050*/  LDC R13, c[0x0][0x364] ;  /* 0x0000d900ff0d7b82 */ /* 0x000e300000000800 */
[----:B------:R-:W2:Y:S08]  /*0060*/  S2UR UR5, SR_CTAID.X ;  /* 0x00000000000579c3 */ /* 0x000eb00000002500 */
[----:B------:R-:W2:Y:S01]  /*0070*/  LDC R2, c[0x0][0x360] ;  /* 0x0000d800ff027b82 */ /* 0x000ea20000000800 */
[----:B0-----:R-:W-:-:S02]  /*0080*/  IMAD R13, R13, UR4, R0 ;  /* 0x000000040d0d7c24 */ /* 0x001fc4000f8e0200 */
[----:B--2---:R-:W-:-:S05]  /*0090*/  IMAD R0, R2, UR5, R3 ;  /* 0x0000000502007c24 */ /* 0x004fca000f8e0203 */
[----:B------:R-:W-:-:S04]  /*00a0*/  VIMNMX R2, PT, PT, R13, R0, !PT ;  /* 0x000000000d027248 */ /* 0x000fc80007fe0100 */
[----:B-1----:R-:W-:-:S13]  /*00b0*/  ISETP.GE.AND P0, PT, R2, UR20, PT ;  /* 0x0000001402007c0c */ /* 0x002fda000bf06270 */
[----:B------:R-:W-:Y:S05]  /*00c0*/  @P0 EXIT ;  /* 0x000000000000094d */ /* 0x000fea0003800000 */
[----:B------:R-:W-:Y:S01]  /*00d0*/  UISETP.GE.U32.AND UP0, UPT, UR20, 0x8, UPT ;  /* 0x000000081400788c */ /* 0x000fe2000bf06070 */
[----:B------:R-:W-:Y:S02]  /*00e0*/  HFMA2 R12, -RZ, RZ, 0, 0 ;  /* 0x00000000ff0c7431 */ /* 0x000fe400000001ff */
[----:B------:R-:W-:Y:S01]  /*00f0*/  IMAD R13, R13, UR20, RZ ;  /* 0x000000140d0d7c24 */ /* 0x000fe2000f8e02ff */
[----:B------:R-:W-:Y:S01]  /*0100*/  UMOV UR4, URZ ;  /* 0x000000ff00047c82 */ /* 0x000fe20008000000 */
[----:B------:R-:W0:Y:S04]  /*0110*/  LDCU.64 UR18, c[0x0][0x358] ;  /* 0x00006b00ff1277ac */ /* 0x000e280008000a00 */
[----:B------:R-:W-:Y:S05]  /*0120*/  BRA.U !UP0, `(.L_x_0) ;  /* 0x0000000508047547 */ /* 0x000fea000b800000 */
[----:B------:R-:W1:Y:S01]  /*0130*/  LDCU.128 UR24, c[0x0][0x380] ;  /* 0x00007000ff1877ac */ /* 0x000e620008000c00 */
[----:B------:R-:W-:Y:S02]  /*0140*/  MOV R12, RZ ;  /* 0x000000ff000c7202 */ /* 0x000fe40000000f00 */
[----:B------:R-:W-:Y:S01]  /*0150*/  MOV R14, R0 ;  /* 0x00000000000e7202 */ /* 0x000fe20000000f00 */
[----:B------:R-:W-:-:S04]  /*0160*/  ULOP3.LUT UR4, UR20, 0x7ffffff8, URZ, 0xc0, !UPT ;  /* 0x7ffffff814047892 */ /* 0x000fc8000f8ec0ff */
[----:B------:R-:W-:Y:S01]  /*0170*/  UIADD3 UR5, UPT, UPT, -UR4, URZ, URZ ;  /* 0x000000ff04057290 */ /* 0x000fe2000fffe1ff */
[----:B-1----:R-:W-:Y:S01]  /*0180*/  MOV R2, UR24 ;  /* 0x0000001800027c02 */ /* 0x002fe20008000f00 */
[----:B------:R-:W-:Y:S01]  /*0190*/  UIMAD.WIDE UR6, UR20, 0x8, UR26 ;  /* 0x00000008140678a5 */ /* 0x000fe2000f8e021a */
[----:B------:R-:W-:Y:S01]  /*01a0*/  MOV R3, UR25 ;  /* 0x0000001900037c02 */ /* 0x000fe20008000f00 */
[----:B------:R-:W-:Y:S02]  /*01b0*/  UIMAD.WIDE UR8, UR20, 0xc, UR26 ;  /* 0x0000000c140878a5 */ /* 0x000fe4000f8e021a */
[----:B------:R-:W-:Y:S01]  /*01c0*/  UIMAD.WIDE UR10, UR20, 0x10, UR26 ;  /* 0x00000010140a78a5 */ /* 0x000fe2000f8e021a */
[----:B------:R-:W-:Y:S01]  /*01d0*/  IMAD.WIDE.U32 R2, R13, 0x4, R2 ;  /* 0x000000040d027825 */ /* 0x000fe200078e0002 */
[----:B------:R-:W-:Y:S02]  /*01e0*/  UIMAD.WIDE UR12, UR20, 0x14, UR26 ;  /* 0x00000014140c78a5 */ /* 0x000fe4000f8e021a */
[----:B------:R-:W-:Y:S01]  /*01f0*/  UIMAD.WIDE UR14, UR20, 0x18, UR26 ;  /* 0x00000018140e78a5 */ /* 0x000fe2000f8e021a */
[----:B------:R-:W-:Y:S01]  /*0200*/  IADD3 R2, P0, PT, R2, 0x10, RZ ;  /* 0x0000001002027810 */ /* 0x000fe20007f1e0ff */
[----:B------:R-:W-:-:S03]  /*0210*/  UIMAD.WIDE UR16, UR20, 0x1c, UR26 ;  /* 0x0000001c141078a5 */ /* 0x000fc6000f8e021a */
[----:B------:R-:W-:-:S09]  /*0220*/  IADD3.X R3, PT, PT, RZ, R3, RZ, P0, !PT ;  /* 0x00000003ff037210 */ /* 0x000fd200007fe4ff */
.L_x_1:
[----:B------:R-:W-:Y:S01]  /*0230*/  UIMAD.WIDE UR22, UR20, 0x4, UR26 ;  /* 0x00000004141678a5 */ /* 0x000fe2000f8e021a */
[----:B------:R-:W-:Y:S02]  /*0240*/  IMAD.MOV.U32 R23, RZ, RZ, 0x4 ;  /* 0x00000004ff177424 */ /* 0x000fe400078e00ff */
[----:B------:R-:W-:Y:S01]  /*0250*/  HFMA2 R11, -RZ, RZ, 0, 2.384185791015625e-07 ;  /* 0x00000004ff0b7431 */ /* 0x000fe200000001ff */
[----:B------:R-:W-:Y:S01]  /*0260*/  MOV R25, 0x4 ;  /* 0x0000000400197802 */ /* 0x000fe20000000f00 */
[----:B0-----:R-:W2:Y:S01]  /*0270*/  LDG.E R21, desc[UR18][R2.64+-0x10] ;  /* 0xfffff01202157981 */ /* 0x001ea2000c1e1900 */
[C---:B------:R-:W-:Y:S01]  /*0280*/  IMAD.WIDE R22, R14.reuse, R23, UR26 ;  /* 0x0000001a0e167e25 */ /* 0x040fe2000f8e0217 */
[----:B------:R-:W-:Y:S02]  /*0290*/  MOV R8, UR22 ;  /* 0x0000001600087c02 */ /* 0x000fe40008000f00 */
[----:B------:R-:W-:Y:S01]  /*02a0*/  MOV R9, UR23 ;  /* 0x0000001700097c02 */ /* 0x000fe20008000f00 */
[----:B------:R-:W3:Y:S02]  /*02b0*/  LDG.E R19, desc[UR18][R2.64+-0xc] ;  /* 0xfffff41202137981 */ /* 0x000ee4000c1e1900 */
[----:B------:R-:W-:-:S02]  /*02c0*/  IMAD.WIDE R8, R14, 0x4, R8 ;  /* 0x000000040e087825 */ /* 0x000fc400078e0208 */
[----:B------:R-:W2:Y:S01]  /*02d0*/  LDG.E R22, desc[UR18][R22.64] ;  /* 0x0000001216167981 */ /* 0x000ea2000c1e1900 */
[----:B------:R-:W-:Y:S01]  /*02e0*/  MOV R5, 0x4 ;  /* 0x0000000400057802 */ /* 0x000fe20000000f00 */
[C---:B------:R-:W-:Y:S02]  /*02f0*/  IMAD.WIDE R24, R14.reuse, R25, UR6 ;  /* 0x000000060e187e25 */ /* 0x040fe4000f8e0219 */
[----:B------:R0:W3:Y:S02]  /*0300*/  LDG.E R20, desc[UR18][R8.64] ;  /* 0x0000001208147981 */ /* 0x0000e4000c1e1900 */
[----:B------:R-:W-:Y:S02]  /*0310*/  IMAD.WIDE R10, R14, R11, UR8 ;  /* 0x000000080e0a7e25 */ /* 0x000fe4000f8e020b */
[----:B------:R-:W4:Y:S04]  /*0320*/  LDG.E R18, desc[UR18][R24.64] ;  /* 0x0000001218127981 */ /* 0x000f28000c1e1900 */
[----:B------:R-:W4:Y:S01]  /*0330*/  LDG.E R17, desc[UR18][R2.64+-0x8] ;  /* 0xfffff81202117981 */ /* 0x000f22000c1e1900 */
[----:B0-----:R-:W-:-:S02]  /*0340*/  HFMA2 R9, -RZ, RZ, 0, 2.384185791015625e-07 ;  /* 0x00000004ff097431 */ /* 0x001fc400000001ff */
[----:B------:R-:W-:Y:S01]  /*0350*/  IMAD.MOV.U32 R7, RZ, RZ, 0x4 ;  /* 0x00000004ff077424 */ /* 0x000fe200078e00ff */
[----:B------:R0:W5:Y:S01]  /*0360*/  LDG.E R16, desc[UR18][R10.64] ;  /* 0x000000120a107981 */ /* 0x000162000c1e1900 */
[----:B------:R-:W-:-:S03]  /*0370*/  IMAD.WIDE R4, R14, R5, UR10 ;  /* 0x0000000a0e047e25 */ /* 0x000fc6000f8e0205 */
[----:B------:R-:W5:Y:S01]  /*0380*/  LDG.E R15, desc[UR18][R2.64+-0x4] ;  /* 0xfffffc12020f7981 */ /* 0x000f62000c1e1900 */
[C---:B------:R-:W-:Y:S01]  /*0390*/  IMAD.WIDE R6, R14.reuse, R7, UR12 ;  /* 0x0000000c0e067e25 */ /* 0x040fe2000f8e0207 */
[----:B------:R-:W-:Y:S02]  /*03a0*/  MOV R27, 0x4 ;  /* 0x00000004001b7802 */ /* 0x000fe40000000f00 */
[----:B------:R1:W5:Y:S01]  /*03b0*/  LDG.E R4, desc[UR18][R4.64] ;  /* 0x0000001204047981 */ /* 0x000362000c1e1900 */
[----:B------:R-:W-:-:S03]  /*03c0*/  IMAD.WIDE R8, R14, R9, UR14 ;  /* 0x0000000e0e087e25 */ /* 0x000fc6000f8e0209 */
[----:B------:R-:W5:Y:S01]  /*03d0*/  LDG.E R23, desc[UR18][R2.64] ;  /* 0x0000001202177981 */ /* 0x000f62000c1e1900 */
[----:B0-----:R-:W-:-:S03]  /*03e0*/  IMAD.WIDE R10, R14, R27, UR16 ;  /* 0x000000100e0a7e25 */ /* 0x001fc6000f8e021b */
[----:B------:R-:W5:Y:S04]  /*03f0*/  LDG.E R7, desc[UR18][R6.64] ;  /* 0x0000001206077981 */ /* 0x000f68000c1e1900 */
[----:B------:R-:W5:Y:S04]  /*0400*/  LDG.E R24, desc[UR18][R2.64+0x4] ;  /* 0x0000041202187981 */ /* 0x000f68000c1e1900 */
[----:B------:R-:W5:Y:S04]  /*0410*/  LDG.E R8, desc[UR18][R8.64] ;  /* 0x0000001208087981 */ /* 0x000f68000c1e1900 */
[----:B------:R-:W5:Y:S04]  /*0420*/  LDG.E R25, desc[UR18][R2.64+0x8] ;  /* 0x0000081202197981 */ /* 0x000f68000c1e1900 */
[----:B------:R-:W5:Y:S04]  /*0430*/  LDG.E R10, desc[UR18][R10.64] ;  /* 0x000000120a0a7981 */ /* 0x000f68000c1e1900 */
[----:B------:R0:W5:Y:S01]  /*0440*/  LDG.E R27, desc[UR18][R2.64+0xc] ;  /* 0x00000c12021b7981 */ /* 0x000162000c1e1900 */
[----:B------:R-:W-:-:S04]  /*0450*/  UIADD3 UR5, UPT, UPT, UR5, 0x8, URZ ;  /* 0x0000000805057890 */ /* 0x000fc8000fffe0ff */
[----:B------:R-:W-:Y:S01]  /*0460*/  UISETP.NE.AND UP0, UPT, UR5, URZ, UPT ;  /* 0x000000ff0500728c */ /* 0x000fe2000bf05270 */
[----:B-1----:R-:W-:Y:S02]  /*0470*/  MOV R5, UR20 ;  /* 0x0000001400057c02 */ /* 0x002fe40008000f00 */
[----:B0-----:R-:W-:Y:S02]  /*0480*/  IADD3 R2, P0, PT, R2, 0x20, RZ ;  /* 0x0000002002027810 */ /* 0x001fe40007f1e0ff */
[----:B------:R-:W-:Y:S02]  /*0490*/  LEA R14, R5, R14, 0x3 ;  /* 0x0000000e050e7211 */ /* 0x000fe400078e18ff */
[----:B------:R-:W-:Y:S01]  /*04a0*/  IADD3.X R3, PT, PT, RZ, R3, RZ, P0, !PT ;  /* 0x00000003ff037210 */ /* 0x000fe200007fe4ff */
[----:B--2---:R-:W-:-:S04]  /*04b0*/  IMAD R21, R21, R22, R12 ;  /* 0x0000001615157224 */ /* 0x004fc800078e020c */
[----:B---3--:R-:W-:-:S04]  /*04c0*/  IMAD R19, R19, R20, R21 ;  /* 0x0000001413137224 */ /* 0x008fc800078e0215 */
[----:B----4-:R-:W-:-:S04]  /*04d0*/  IMAD R17, R17, R18, R19 ;  /* 0x0000001211117224 */ /* 0x010fc800078e0213 */
[----:B-----5:R-:W-:-:S04]  /*04e0*/  IMAD R15, R15, R16, R17 ;  /* 0x000000100f0f7224 */ /* 0x020fc800078e0211 */
[----:B------:R-:W-:-:S04]  /*04f0*/  IMAD R4, R23, R4, R15 ;  /* 0x0000000417047224 */ /* 0x000fc800078e020f */
[----:B------:R-:W-:-:S04]  /*0500*/  IMAD R4, R24, R7, R4 ;  /* 0x0000000718047224 */ /* 0x000fc800078e0204 */
[----:B------:R-:W-:-:S04]  /*0510*/  IMAD R4, R25, R8, R4 ;  /* 0x0000000819047224 */ /* 0x000fc800078e0204 */
[----:B------:R-:W-:Y:S01]  /*0520*/  IMAD R12, R27, R10, R4 ;  /* 0x0000000a1b0c7224 */ /* 0x000fe200078e0204 */
[----:B------:R-:W-:Y:S06]  /*0530*/  BRA.U UP0, `(.L_x_1) ;  /* 0xfffffffd003c7547 */ /* 0x000fec000b83ffff */
.L_x_0:
[----:B------:R-:W-:-:S04]  /*0540*/  ULOP3.LUT UR6, UR20, 0x7, URZ, 0xc0, !UPT ;  /* 0x0000000714067892 */ /* 0x000fc8000f8ec0ff */
[----:B------:R-:W-:-:S09]  /*0550*/  UISETP.NE.AND UP0, UPT, UR6, URZ, UPT ;  /* 0x000000ff0600728c */ /* 0x000fd2000bf05270 */
[----:B------:R-:W-:Y:S05]  /*0560*/  BRA.U !UP0, `(.L_x_2) ;  /* 0x0000000508387547 */ /* 0x000fea000b800000 */
[----:B------:R-:W-:Y:S02]  /*0570*/  UISETP.GE.U32.AND UP0, UPT, UR6, 0x4, UPT ;  /* 0x000000040600788c */ /* 0x000fe4000bf06070 */
[----:B------:R-:W-:-:S04]  /*0580*/  ULOP3.LUT UR5, UR20, 0x3, URZ, 0xc0, !UPT ;  /* 0x0000000314057892 */ /* 0x000fc8000f8ec0ff */
[----:B------:R-:W-:-:S03]  /*0590*/  UISETP.NE.AND UP1, UPT, UR5, URZ, UPT ;  /* 0x000000ff0500728c */ /* 0x000fc6000bf25270 */
[----:B------:R-:W-:Y:S08]  /*05a0*/  BRA.U !UP0, `(.L_x_3) ;  /* 0x00000001087c7547 */ /* 0x000ff0000b800000 */
[----:B------:R-:W1:Y:S01]  /*05b0*/  LDC.64 R6, c[0x0][0x388] ;  /* 0x0000e200ff067b82 */ /* 0x000e620000000a00 */
[----:B------:R-:W2:Y:S01]  /*05c0*/  LDCU.64 UR6, c[0x0][0x380] ;  /* 0x00007000ff0677ac */ /* 0x000ea20008000a00 */
[----:B------:R-:W-:Y:S01]  /*05d0*/  IMAD.U32 R9, RZ, RZ, UR4 ;  /* 0x00000004ff097e24 */ /* 0x000fe2000f8e00ff */
[C---:B------:R-:W-:Y:S02]  /*05e0*/  IADD3 R3, PT, PT, R13.reuse, UR4, RZ ;  /* 0x000000040d037c10 */ /* 0x040fe4000fffe0ff */
[----:B------:R-:W-:Y:S01]  /*05f0*/  IADD3 R10, P0, PT, R13, UR4, RZ ;  /* 0x000000040d0a7c10 */ /* 0x000fe2000ff1e0ff */
[----:B------:R-:W-:Y:S01]  /*0600*/  IMAD R9, R9, UR20, R0 ;  /* 0x0000001409097c24 */ /* 0x000fe2000f8e0200 */
[----:B------:R-:W-:Y:S01]  /*0610*/  MOV R11, UR20 ;  /* 0x00000014000b7c02 */ /* 0x000fe20008000f00 */
[----:B------:R-:W3:Y:S01]  /*0620*/  LDC.64 R4, c[0x0][0x380] ;  /* 0x0000e000ff047b82 */ /* 0x000ee20000000a00 */
[----:B------:R-:W-:Y:S01]  /*0630*/  MOV R15, UR20 ;  /* 0x00000014000f7c02 */ /* 0x000fe20008000f00 */
[----:B-1----:R-:W-:Y:S01]  /*0640*/  IMAD.WIDE R6, R9, 0x4, R6 ;  /* 0x0000000409067825 */ /* 0x002fe200078e0206 */
[----:B------:R-:W-:-:S05]  /*0650*/  MOV R9, UR20 ;  /* 0x0000001400097c02 */ /* 0x000fca0008000f00 */
[----:B------:R-:W-:Y:S02]  /*0660*/  IMAD.WIDE R8, R9, 0x4, R6 ;  /* 0x0000000409087825 */ /* 0x000fe400078e0206 */
[----:B0-----:R-:W4:Y:S02]  /*0670*/  LDG.E R6, desc[UR18][R6.64] ;  /* 0x0000001206067981 */ /* 0x001f24000c1e1900 */
[----:B---3--:R-:W-:Y:S01]  /*0680*/  IMAD.WIDE.U32 R4, R3, 0x4, R4 ;  /* 0x0000000403047825 */ /* 0x008fe200078e0004 */
[----:B------:R-:W-:Y:S01]  /*0690*/  IADD3.X R3, PT, PT, RZ, RZ, RZ, P0, !PT ;  /* 0x000000ffff037210 */ /* 0x000fe200007fe4ff */
[----:B------:R-:W3:Y:S01]  /*06a0*/  LDG.E R17, desc[UR18][R8.64] ;  /* 0x0000001208117981 */ /* 0x000ee2000c1e1900 */
[----:B--2---:R-:W-:-:S03]  /*06b0*/  LEA R2, P0, R10, UR6, 0x2 ;  /* 0x000000060a027c11 */ /* 0x004fc6000f8010ff */
[----:B------:R-:W4:Y:S01]  /*06c0*/  LDG.E R5, desc[UR18][R4.64] ;  /* 0x0000001204057981 */ /* 0x000f22000c1e1900 */
[----:B------:R-:W-:Y:S01]  /*06d0*/  LEA.HI.X R3, R10, UR7, R3, 0x2, P0 ;  /* 0x000000070a037c11 */ /* 0x000fe200080f1403 */
[----:B------:R-:W-:-:S04]  /*06e0*/  IMAD.WIDE R10, R11, 0x4, R8 ;  /* 0x000000040b0a7825 */ /* 0x000fc800078e0208 */
[----:B------:R-:W3:Y:S01]  /*06f0*/  LDG.E R16, desc[UR18][R2.64+0x4] ;  /* 0x0000041202107981 */ /* 0x000ee2000c1e1900 */
[----:B------:R-:W-:-:S03]  /*0700*/  IMAD.WIDE R14, R15, 0x4, R10 ;  /* 0x000000040f0e7825 */ /* 0x000fc600078e020a */
[----:B------:R-:W2:Y:S04]  /*0710*/  LDG.E R19, desc[UR18][R10.64] ;  /* 0x000000120a137981 */ /* 0x000ea8000c1e1900 */
[----:B------:R-:W2:Y:S04]  /*0720*/  LDG.E R18, desc[UR18][R2.64+0x8] ;  /* 0x0000081202127981 */ /* 0x000ea8000c1e1900 */
[----:B------:R-:W5:Y:S04]  /*0730*/  LDG.E R20, desc[UR18][R2.64+0xc] ;  /* 0x00000c1202147981 */ /* 0x000f68000c1e1900 */
[----:B------:R-:W5:Y:S01]  /*0740*/  LDG.E R14, desc[UR18][R14.64] ;  /* 0x000000120e0e7981 */ /* 0x000f62000c1e1900 */
[----:B------:R-:W-:Y:S01]  /*0750*/  UIADD3 UR4, UPT, UPT, UR4, 0x4, URZ ;  /* 0x0000000404047890 */ /* 0x000fe2000fffe0ff */
[----:B----4-:R-:W-:-:S04]  /*0760*/  IMAD R5, R5, R6, R12 ;  /* 0x0000000605057224 */ /* 0x010fc800078e020c */
[----:B---3--:R-:W-:-:S04]  /*0770*/  IMAD R5, R16, R17, R5 ;  /* 0x0000001110057224 */ /* 0x008fc800078e0205 */
[----:B--2---:R-:W-:-:S04]  /*0780*/  IMAD R5, R18, R19, R5 ;  /* 0x0000001312057224 */ /* 0x004fc800078e0205 */
[----:B-----5:R-:W-:-:S07]  /*0790*/  IMAD R12, R20, R14, R5 ;  /* 0x0000000e140c7224 */ /* 0x020fce00078e0205 */
.L_x_3:
[----:B------:R-:W-:Y:S05]  /*07a0*/  BRA.U !UP1, `(.L_x_2) ;  /* 0x0000000109a87547 */ /* 0x000fea000b800000 */
[----:B------:R-:W-:Y:S01]  /*07b0*/  UISETP.NE.AND UP0, UPT, UR5, 0x1, UPT ;  /* 0x000000010500788c */ /* 0x000fe2000bf05270 */
[----:B------:R-:W-:Y:S01]  /*07c0*/  MOV R7, UR4 ;  /* 0x0000000400077c02 */ /* 0x000fe20008000f00 */
[----:B------:R-:W-:Y:S02]  /*07d0*/  ULOP3.LUT UR5, UR20, 0x1, URZ, 0xc0, !UPT ;  /* 0x0000000114057892 */ /* 0x000fe4000f8ec0ff */
[----:B------:R-:W-:Y:S02]  /*07e0*/  MOV R15, UR20 ;  /* 0x00000014000f7c02 */ /* 0x000fe40008000f00 */
[----:B------:R-:W-:Y:S01]  /*07f0*/  UISETP.NE.U32.AND UP1, UPT, UR5, 0x1, UPT ;  /* 0x000000010500788c */ /* 0x000fe2000bf25070 */
[----:B------:R-:W-:-:S04]  /*0800*/  PLOP3.LUT P1, PT, PT, PT, UP0, 0x80, 0x8 ;  /* 0x000000000008781c */ /* 0x000fc80003f2f008 */
[----:B------:R-:W1:Y:S01]  /*0810*/  @UP0 LDCU.128 UR8, c[0x0][0x380] ;  /* 0x00007000ff0807ac */ /* 0x000e620008000c00 */
[----:B------:R-:W-:Y:S01]  /*0820*/  PLOP3.LUT P0, PT, PT, PT, UP1, 0x80, 0x8 ;  /* 0x000000000008781c */ /* 0x000fe20003f0f018 */
[----:B------:R-:W2:Y:S04]  /*0830*/  @UP0 LDCU.64 UR6, c[0x0][0x380] ;  /* 0x00007000ff0607ac */ /* 0x000ea80008000a00 */
[----:B------:R-:W3:Y:S03]  /*0840*/  @!UP1 LDCU.128 UR12, c[0x0][0x380] ;  /* 0x00007000ff0c97ac */ /* 0x000ee60008000c00 */
[C---:B------:R-:W-:Y:S02]  /*0850*/  @P1 IADD3 R3, PT, PT, R13.reuse, UR4, RZ ;  /* 0x000000040d031c10 */ /* 0x040fe4000fffe0ff */
[----:B------:R-:W-:Y:S01]  /*0860*/  @P1 IADD3 R6, P2, PT, R13, UR4, RZ ;  /* 0x000000040d061c10 */ /* 0x000fe2000ff5e0ff */
[----:B------:R-:W-:Y:S01]  /*0870*/  @UP0 UIADD3 UR4, UPT, UPT, UR4, 0x2, URZ ;  /* 0x0000000204040890 */ /* 0x000fe2000fffe0ff */
[----:B-1----:R-:W-:Y:S01]  /*0880*/  MOV R11, UR9 ;  /* 0x00000009000b7c02 */ /* 0x002fe20008000f00 */
[----:B------:R-:W-:Y:S01]  /*0890*/  IMAD.U32 R10, RZ, RZ, UR8 ;  /* 0x00000008ff0a7e24 */ /* 0x000fe2000f8e00ff */
[----:B------:R-:W-:-:S02]  /*08a0*/  MOV R4, UR10 ;  /* 0x0000000a00047c02 */ /* 0x000fc40008000f00 */
[----:B------:R-:W-:Y:S01]  /*08b0*/  MOV R5, UR11 ;  /* 0x0000000b00057c02 */ /* 0x000fe20008000f00 */
[----:B------:R-:W-:-:S04]  /*08c0*/  @P1 IMAD.WIDE.U32 R10, R3, 0x4, R10 ;  /* 0x00000004030a1825 */ /* 0x000fc800078e000a */
[----:B------:R-:W-:Y:S01]  /*08d0*/  @P1 IMAD R3, R7, UR20, R0 ;  /* 0x0000001407031c24 */ /* 0x000fe2000f8e0200 */
[----:B------:R-:W-:Y:S01]  /*08e0*/  @P1 IADD3.X R7, PT, PT, RZ, RZ, RZ, P2, !PT ;  /* 0x000000ffff071210 */ /* 0x000fe200017fe4ff */
[----:B------:R-:W-:Y:S01]  /*08f0*/  IMAD.U32 R19, RZ, RZ, UR4 ;  /* 0x00000004ff137e24 */ /* 0x000fe2000f8e00ff */
[C---:B--2---:R-:W-:Y:S01]  /*0900*/  @P1 LEA R2, P2, R6.reuse, UR6, 0x2 ;  /* 0x0000000606021c11 */ /* 0x044fe2000f8410ff */
[----:B------:R-:W-:Y:S01]  /*0910*/  @P1 IMAD.WIDE R4, R3, 0x4, R4 ;  /* 0x0000000403041825 */ /* 0x000fe200078e0204 */
[----:B------:R-:W-:Y:S01]  /*0920*/  @!P0 IADD3 R17, PT, PT, R13, UR4, RZ ;  /* 0x000000040d118c10 */ /* 0x000fe2000fffe0ff */
[----:B0-----:R-:W2:Y:S01]  /*0930*/  @P1 LDG.E R11, desc[UR18][R10.64] ;  /* 0x000000120a0b1981 */ /* 0x001ea2000c1e1900 */
[----:B------:R-:W-:Y:S01]  /*0940*/  @P1 LEA.HI.X R3, R6, UR7, R7, 0x2, P2 ;  /* 0x0000000706031c11 */ /* 0x000fe200090f1407 */
[----:B------:R-:W-:Y:S01]  /*0950*/  @!P0 IMAD R19, R19, UR20, R0 ;  /* 0x0000001413138c24 */ /* 0x000fe2000f8e0200 */
[----:B---3--:R-:W-:Y:S01]  /*0960*/  MOV R6, UR12 ;  /* 0x0000000c00067c02 */ /* 0x008fe20008000f00 */
[----:B------:R-:W-:Y:S01]  /*0970*/  @P1 IMAD.WIDE R14, R15, 0x4, R4 ;  /* 0x000000040f0e1825 */ /* 0x000fe200078e0204 */
[----:B------:R-:W-:Y:S01]  /*0980*/  MOV R7, UR13 ;  /* 0x0000000d00077c02 */ /* 0x000fe20008000f00 */
[----:B------:R-:W2:Y:S01]  /*0990*/  @P1 LDG.E R4, desc[UR18][R4.64] ;  /* 0x0000001204041981 */ /* 0x000ea2000c1e1900 */
[----:B------:R-:W-:-:S02]  /*09a0*/  MOV R8, UR14 ;  /* 0x0000000e00087c02 */ /* 0x000fc40008000f00 */
[----:B------:R-:W-:Y:S01]  /*09b0*/  MOV R9, UR15 ;  /* 0x0000000f00097c02 */ /* 0x000fe20008000f00 */
[----:B------:R-:W-:Y:S01]  /*09c0*/  @!P0 IMAD.WIDE.U32 R6, R17, 0x4, R6 ;  /* 0x0000000411068825 */ /* 0x000fe200078e0006 */
[----:B------:R-:W3:Y:S03]  /*09d0*/  @P1 LDG.E R14, desc[UR18][R14.64] ;  /* 0x000000120e0e1981 */ /* 0x000ee6000c1e1900 */
[----:B------:R-:W-:Y:S01]  /*09e0*/  @!P0 IMAD.WIDE R8, R19, 0x4, R8 ;  /* 0x0000000413088825 */ /* 0x000fe200078e0208 */
[----:B------:R-:W3:Y:S04]  /*09f0*/  @P1 LDG.E R2, desc[UR18][R2.64+0x4] ;  /* 0x0000041202021981 */ /* 0x000ee8000c1e1900 */
[----:B------:R-:W4:Y:S04]  /*0a00*/  @!P0 LDG.E R7, desc[UR18][R6.64] ;  /* 0x0000001206078981 */ /* 0x000f28000c1e1900 */
[----:B------:R-:W4:Y:S01]  /*0a10*/  @!P0 LDG.E R8, desc[UR18][R8.64] ;  /* 0x0000001208088981 */ /* 0x000f22000c1e1900 */
[----:B--2---:R-:W-:-:S04]  /*0a20*/  @P1 IMAD R11, R11, R4, R12 ;  /* 0x000000040b0b1224 */ /* 0x004fc800078e020c */
[----:B---3--:R-:W-:-:S04]  /*0a30*/  @P1 IMAD R12, R2, R14, R11 ;  /* 0x0000000e020c1224 */ /* 0x008fc800078e020b */
[----:B----4-:R-:W-:-:S07]  /*0a40*/  @!P0 IMAD R12, R7, R8, R12 ;  /* 0x00000008070c8224 */ /* 0x010fce00078e020c */
.L_x_2:
[----:B------:R-:W1:Y:S01]  /*0a50*/  LDC.64 R2, c[0x0][0x390] ;  /* 0x0000e400ff027b82 */ /* 0x000e620000000a00 */
[----:B------:R-:W-:-:S05]  /*0a60*/  IADD3 R13, PT, PT, R0, R13, RZ ;  /* 0x0000000d000d7210 */ /* 0x000fca0007ffe0ff */
[----:B-1----:R-:W-:-:S05]  /*0a70*/  IMAD.WIDE R2, R13, 0x4, R2 ;  /* 0x000000040d027825 */ /* 0x002fca00078e0202 */
[----:B0-----:R-:W-:Y:S01]  /*0a80*/  STG.E desc[UR18][R2.64], R12 ;  /* 0x0000000c02007986 */ /* 0x001fe2000c101912 */
[----:B------:R-:W-:Y:S05]  /*0a90*/  EXIT ;  /* 0x000000000000794d */ /* 0x000fea0003800000 */
.L_x_4:
[----:B------:R-:W-:-:S00]  /*0aa0*/  BRA `(.L_x_4) ;  /* 0xfffffffc00fc7947 */ /* 0x000fc0000383ffff */
[----:B------:R-:W-:-:S00]  /*0ab0*/  NOP ;  /* 0x0000000000007918 */ /* 0x000fc00000000000 */
        /* <DEDUP_REMOVED lines=12> */
.L_x_5:


//--------------------- .nv.shared.reserved.0     --------------------------
	.section	.nv.shared.reserved.0,"aw",@nobits
	.weak		__nv_reservedSMEM_offset_0_alias
	.size		__nv_reservedSMEM_offset_0_alias, 0, 64
	.other		__nv_reservedSMEM_offset_0_alias,@"STO_CUDA_RESERVED_SHARED STV_DEFAULT"
__nv_reservedSMEM_offset_0_alias:
	.zero		0
	.zero		64


//--------------------- .nv.constant0._Z3mulPiS_S_i --------------------------
	.section	.nv.constant0._Z3mulPiS_S_i,"a",@progbits
	.sectionflags	@""
	.align	4
.nv.constant0._Z3mulPiS_S_i:
	.zero		924


//--------------------- SYMBOLS --------------------------

	.type		.nv.reservedSmem.offset0,@object
	.size		.nv.reservedSmem.offset0,0x4
